//
// Generated by NVIDIA NVVM Compiler
//
// Compiler Build ID: CL-36424714
// Cuda compilation tools, release 13.0, V13.0.88
// Based on NVVM 20.0.0
//

.version 9.0
.target sm_100
.address_size 64

	// .globl	_Z12reduction_v2PdPKdl
// _ZZ12reduction_v2PdPKdlE12sharedMemory has been demoted

.visible .entry _Z12reduction_v2PdPKdl(
	.param .u64 .ptr .align 1 _Z12reduction_v2PdPKdl_param_0,
	.param .u64 .ptr .align 1 _Z12reduction_v2PdPKdl_param_1,
	.param .u64 _Z12reduction_v2PdPKdl_param_2
)
{
	.reg .pred 	%p<8>;
	.reg .b32 	%r<8>;
	.reg .b64 	%rd<12>;
	.reg .b64 	%fd<32>;
	// demoted variable
	.shared .align 8 .b8 _ZZ12reduction_v2PdPKdlE12sharedMemory[8192];
	ld.param.u64 	%rd2, [_Z12reduction_v2PdPKdl_param_0];
	ld.param.u64 	%rd3, [_Z12reduction_v2PdPKdl_param_1];
	ld.param.u64 	%rd4, [_Z12reduction_v2PdPKdl_param_2];
	mov.u32 	%r1, %ctaid.x;
	mov.u32 	%r4, %ntid.x;
	mov.u32 	%r2, %tid.x;
	mad.lo.s32 	%r5, %r1, %r4, %r2;
	cvt.s64.s32 	%rd1, %r5;
	setp.le.s64 	%p1, %rd4, %rd1;
	shl.b32 	%r6, %r2, 3;
	mov.u32 	%r7, _ZZ12reduction_v2PdPKdlE12sharedMemory;
	add.s32 	%r3, %r7, %r6;
	@%p1 bra 	$L__BB0_2;
	cvta.to.global.u64 	%rd6, %rd3;
	shl.b64 	%rd7, %rd1, 3;
	add.s64 	%rd8, %rd6, %rd7;
	ld.global.f64 	%fd1, [%rd8];
	st.shared.f64 	[%r3], %fd1;
	bra.uni 	$L__BB0_3;
$L__BB0_2:
	mov.b64 	%rd5, 0;
	st.shared.u64 	[%r3], %rd5;
$L__BB0_3:
	bar.sync 	0;
	setp.gt.u32 	%p2, %r2, 511;
	@%p2 bra 	$L__BB0_5;
	ld.shared.f64 	%fd2, [%r3+4096];
	ld.shared.f64 	%fd3, [%r3];
	add.f64 	%fd4, %fd2, %fd3;
	st.shared.f64 	[%r3], %fd4;
$L__BB0_5:
	bar.sync 	0;
	setp.gt.u32 	%p3, %r2, 255;
	@%p3 bra 	$L__BB0_7;
	ld.shared.f64 	%fd5, [%r3+2048];
	ld.shared.f64 	%fd6, [%r3];
	add.f64 	%fd7, %fd5, %fd6;
	st.shared.f64 	[%r3], %fd7;
$L__BB0_7:
	bar.sync 	0;
	setp.gt.u32 	%p4, %r2, 127;
	@%p4 bra 	$L__BB0_9;
	ld.shared.f64 	%fd8, [%r3+1024];
	ld.shared.f64 	%fd9, [%r3];
	add.f64 	%fd10, %fd8, %fd9;
	st.shared.f64 	[%r3], %fd10;
$L__BB0_9:
	bar.sync 	0;
	setp.gt.u32 	%p5, %r2, 63;
	@%p5 bra 	$L__BB0_11;
	ld.shared.f64 	%fd11, [%r3+512];
	ld.shared.f64 	%fd12, [%r3];
	add.f64 	%fd13, %fd11, %fd12;
	st.shared.f64 	[%r3], %fd13;
$L__BB0_11:
	bar.sync 	0;
	setp.gt.u32 	%p6, %r2, 31;
	@%p6 bra 	$L__BB0_14;
	ld.shared.f64 	%fd14, [%r3+256];
	ld.shared.f64 	%fd15, [%r3];
	add.f64 	%fd16, %fd14, %fd15;
	st.shared.f64 	[%r3], %fd16;
	bar.warp.sync 	-1;
	ld.shared.f64 	%fd17, [%r3+128];
	ld.shared.f64 	%fd18, [%r3];
	add.f64 	%fd19, %fd17, %fd18;
	st.shared.f64 	[%r3], %fd19;
	bar.warp.sync 	-1;
	ld.shared.f64 	%fd20, [%r3+64];
	ld.shared.f64 	%fd21, [%r3];
	add.f64 	%fd22, %fd20, %fd21;
	st.shared.f64 	[%r3], %fd22;
	bar.warp.sync 	-1;
	ld.shared.f64 	%fd23, [%r3+32];
	ld.shared.f64 	%fd24, [%r3];
	add.f64 	%fd25, %fd23, %fd24;
	st.shared.f64 	[%r3], %fd25;
	bar.warp.sync 	-1;
	ld.shared.f64 	%fd26, [%r3+16];
	ld.shared.f64 	%fd27, [%r3];
	add.f64 	%fd28, %fd26, %fd27;
	st.shared.f64 	[%r3], %fd28;
	bar.warp.sync 	-1;
	setp.ne.s32 	%p7, %r2, 0;
	@%p7 bra 	$L__BB0_14;
	ld.shared.f64 	%fd29, [_ZZ12reduction_v2PdPKdlE12sharedMemory];
	ld.shared.f64 	%fd30, [_ZZ12reduction_v2PdPKdlE12sharedMemory+8];
	add.f64 	%fd31, %fd29, %fd30;
	cvta.to.global.u64 	%rd9, %rd2;
	mul.wide.u32 	%rd10, %r1, 8;
	add.s64 	%rd11, %rd9, %rd10;
	st.global.f64 	[%rd11], %fd31;
$L__BB0_14:
	ret;

}
	// .globl	_Z6updatePdS_PKdi
.visible .entry _Z6updatePdS_PKdi(
	.param .u64 .ptr .align 1 _Z6updatePdS_PKdi_param_0,
	.param .u64 .ptr .align 1 _Z6updatePdS_PKdi_param_1,
	.param .u64 .ptr .align 1 _Z6updatePdS_PKdi_param_2,
	.param .u32 _Z6updatePdS_PKdi_param_3
)
{
	.reg .pred 	%p<8>;
	.reg .b32 	%r<12>;
	.reg .b64 	%rd<18>;
	.reg .b64 	%fd<15>;

	ld.param.u64 	%rd1, [_Z6updatePdS_PKdi_param_0];
	ld.param.u64 	%rd2, [_Z6updatePdS_PKdi_param_1];
	ld.param.u64 	%rd3, [_Z6updatePdS_PKdi_param_2];
	ld.param.u32 	%r3, [_Z6updatePdS_PKdi_param_3];
	mov.u32 	%r4, %ctaid.x;
	mov.u32 	%r5, %ntid.x;
	mov.u32 	%r6, %tid.x;
	mad.lo.s32 	%r1, %r4, %r5, %r6;
	add.s32 	%r7, %r3, 2;
	div.s32 	%r8, %r1, %r7;
	rem.s32 	%r9, %r1, %r3;
	add.s32 	%r11, %r9, 2;
	setp.lt.s32 	%p1, %r8, 1;
	setp.gt.s32 	%p2, %r8, %r3;
	setp.lt.s32 	%p3, %r9, -1;
	or.pred  	%p4, %p1, %p3;
	or.pred  	%p5, %p4, %p2;
	setp.gt.s32 	%p6, %r11, %r3;
	or.pred  	%p7, %p5, %p6;
	@%p7 bra 	$L__BB1_2;
	cvta.to.global.u64 	%rd4, %rd3;
	cvta.to.global.u64 	%rd5, %rd1;
	cvta.to.global.u64 	%rd6, %rd2;
	cvt.rn.f64.s32 	%fd1, %r3;
	add.f64 	%fd2, %fd1, 0d3FF0000000000000;
	rcp.rn.f64 	%fd3, %fd2;
	mul.f64 	%fd4, %fd3, %fd3;
	cvt.s64.s32 	%rd7, %r1;
	mul.wide.s32 	%rd8, %r1, 8;
	add.s64 	%rd9, %rd4, %rd8;
	ld.global.f64 	%fd5, [%rd9];
	add.s64 	%rd10, %rd5, %rd8;
	ld.global.f64 	%fd6, [%rd10+-8];
	fma.rn.f64 	%fd7, %fd4, %fd5, %fd6;
	ld.global.f64 	%fd8, [%rd10+8];
	add.f64 	%fd9, %fd7, %fd8;
	cvt.s64.s32 	%rd11, %r3;
	sub.s64 	%rd12, %rd7, %rd11;
	shl.b64 	%rd13, %rd12, 3;
	add.s64 	%rd14, %rd5, %rd13;
	ld.global.f64 	%fd10, [%rd14+-16];
	add.f64 	%fd11, %fd9, %fd10;
	mul.wide.s32 	%rd15, %r3, 8;
	add.s64 	%rd16, %rd10, %rd15;
	ld.global.f64 	%fd12, [%rd16+16];
	add.f64 	%fd13, %fd11, %fd12;
	add.s64 	%rd17, %rd6, %rd8;
	mul.f64 	%fd14, %fd13, 0d3FD0000000000000;
	st.global.f64 	[%rd17], %fd14;
$L__BB1_2:
	ret;

}


// ===== COMPILED SASS (sm_100) =====

	.target	sm_100

	.elftype	@"ET_EXEC"


//--------------------- .note.nv.tkinfo           --------------------------
	.section	.note.nv.tkinfo,"",@"SHT_NOTE"
	.sectionflags	@"SHF_NOTE_NV_TKINFO"
	.tkinfo
        /*0018*/ 	.word	0x00000002
        /*0030*/ 	.string	""
        /*0030*/ 	.string	"ptxas"
        /*0030*/ 	.string	"Cuda compilation tools, release 13.0, V13.0.88"
        /*0030*/ 	.string	"Build cuda_13.0.r13.0/compiler.36424714_0"
        /*0030*/ 	.string	"-arch sm_100 -m 64 "



//--------------------- .note.nv.cuinfo           --------------------------
	.section	.note.nv.cuinfo,"",@"SHT_NOTE"
	.sectionflags	@"SHF_NOTE_NV_CUINFO"
        /*0018*/ 	.short	0x0002
        /*001a*/ 	.short	0x0064
        /*001c*/ 	.short	0x0082
	.zero		2


//--------------------- .nv.info                  --------------------------
	.section	.nv.info,"",@"SHT_CUDA_INFO"
	.align	4


	//----- nvinfo : EIATTR_REGCOUNT
	.align		4
        /*0000*/ 	.byte	0x04, 0x2f
        /*0002*/ 	.short	(.L_1 - .L_0)
	.align		4
.L_0:
        /*0004*/ 	.word	index@(_Z12reduction_v2PdPKdl)
        /*0008*/ 	.word	0x0000000e


	//----- nvinfo : EIATTR_FRAME_SIZE
	.align		4
.L_1:
        /*000c*/ 	.byte	0x04, 0x11
        /*000e*/ 	.short	(.L_3 - .L_2)
	.align		4
.L_2:
        /*0010*/ 	.word	index@(_Z12reduction_v2PdPKdl)
        /*0014*/ 	.word	0x00000000


	//----- nvinfo : EIATTR_REGCOUNT
	.align		4
.L_3:
        /*0018*/ 	.byte	0x04, 0x2f
        /*001a*/ 	.short	(.L_5 - .L_4)
	.align		4
.L_4:
        /*001c*/ 	.word	index@(_Z6updatePdS_PKdi)
        /*0020*/ 	.word	0x00000012


	//----- nvinfo : EIATTR_FRAME_SIZE
	.align		4
.L_5:
        /*0024*/ 	.byte	0x04, 0x11
        /*0026*/ 	.short	(.L_7 - .L_6)
	.align		4
.L_6:
        /*0028*/ 	.word	index@($__internal_0_$__cuda_sm20_dblrcp_rn_slowpath_v3)
        /*002c*/ 	.word	0x00000000


	//----- nvinfo : EIATTR_FRAME_SIZE
	.align		4
.L_7:
        /*0030*/ 	.byte	0x04, 0x11
        /*0032*/ 	.short	(.L_9 - .L_8)
	.align		4
.L_8:
        /*0034*/ 	.word	index@(_Z6updatePdS_PKdi)
        /*0038*/ 	.word	0x00000000


	//----- nvinfo : EIATTR_MIN_STACK_SIZE
	.align		4
.L_9:
        /*003c*/ 	.byte	0x04, 0x12
        /*003e*/ 	.short	(.L_11 - .L_10)
	.align		4
.L_10:
        /*0040*/ 	.word	index@(_Z6updatePdS_PKdi)
        /*0044*/ 	.word	0x00000000


	//----- nvinfo : EIATTR_MIN_STACK_SIZE
	.align		4
.L_11:
        /*0048*/ 	.byte	0x04, 0x12
        /*004a*/ 	.short	(.L_13 - .L_12)
	.align		4
.L_12:
        /*004c*/ 	.word	index@(_Z12reduction_v2PdPKdl)
        /*0050*/ 	.word	0x00000000
.L_13:


//--------------------- .nv.compat                --------------------------
	.section	.nv.compat,"",@"SHT_CUDA_COMPAT_INFO"
	.align	4
        /*0000*/ 	.byte	0x02, 0x09, 0x00, 0x00, 0x02, 0x02, 0x01, 0x00, 0x02, 0x05, 0x05, 0x00, 0x03, 0x07, 0x01, 0x01
        /*0010*/ 	.byte	0x02, 0x03, 0x00, 0x00, 0x02, 0x06, 0x01, 0x00, 0x04, 0x0b, 0x08, 0x00, 0x01, 0x00, 0x00, 0x00
        /*0020*/ 	.byte	0x00, 0x00, 0x00, 0x00


//--------------------- .nv.info._Z6updatePdS_PKdi --------------------------
	.section	.nv.info._Z6updatePdS_PKdi,"",@"SHT_CUDA_INFO"
	.sectionflags	@""
	.align	4


	//----- nvinfo : EIATTR_CUDA_API_VERSION
	.align		4
        /*0000*/ 	.byte	0x04, 0x37
        /*0002*/ 	.short	(.L_15 - .L_14)
.L_14:
        /*0004*/ 	.word	0x00000082


	//----- nvinfo : EIATTR_KPARAM_INFO
	.align		4
.L_15:
        /*0008*/ 	.byte	0x04, 0x17
        /*000a*/ 	.short	(.L_17 - .L_16)
.L_16:
        /*000c*/ 	.word	0x00000000
        /*0010*/ 	.short	0x0003
        /*0012*/ 	.short	0x0018
        /*0014*/ 	.byte	0x00, 0xf0, 0x11, 0x00


	//----- nvinfo : EIATTR_KPARAM_INFO
	.align		4
.L_17:
        /*0018*/ 	.byte	0x04, 0x17
        /*001a*/ 	.short	(.L_19 - .L_18)
.L_18:
        /*001c*/ 	.word	0x00000000
        /*0020*/ 	.short	0x0002
        /*0022*/ 	.short	0x0010
        /*0024*/ 	.byte	0x00, 0xf5, 0x21, 0x00


	//----- nvinfo : EIATTR_KPARAM_INFO
	.align		4
.L_19:
        /*0028*/ 	.byte	0x04, 0x17
        /*002a*/ 	.short	(.L_21 - .L_20)
.L_20:
        /*002c*/ 	.word	0x00000000
        /*0030*/ 	.short	0x0001
        /*0032*/ 	.short	0x0008
        /*0034*/ 	.byte	0x00, 0xf5, 0x21, 0x00


	//----- nvinfo : EIATTR_KPARAM_INFO
	.align		4
.L_21:
        /*0038*/ 	.byte	0x04, 0x17
        /*003a*/ 	.short	(.L_23 - .L_22)
.L_22:
        /*003c*/ 	.word	0x00000000
        /*0040*/ 	.short	0x0000
        /*0042*/ 	.short	0x0000
        /*0044*/ 	.byte	0x00, 0xf5, 0x21, 0x00


	//----- nvinfo : EIATTR_SPARSE_MMA_MASK
	.align		4
.L_23:
        /*0048*/ 	.byte	0x03, 0x50
        /*004a*/ 	.short	0x0000


	//----- nvinfo : EIATTR_MAXREG_COUNT
	.align		4
        /*004c*/ 	.byte	0x03, 0x1b
        /*004e*/ 	.short	0x00ff


	//----- nvinfo : EIATTR_MERCURY_ISA_VERSION
	.align		4
        /*0050*/ 	.byte	0x03, 0x5f
        /*0052*/ 	.short	0x0101


	//----- nvinfo : EIATTR_VRC_CTA_INIT_COUNT
	.align		4
        /*0054*/ 	.byte	0x02, 0x4a
	.zero		1
	.zero		1


	//----- nvinfo : EIATTR_EXIT_INSTR_OFFSETS
	.align		4
        /*0058*/ 	.byte	0x04, 0x1c
        /*005a*/ 	.short	(.L_25 - .L_24)


	//   ....[0]....
.L_24:
        /*005c*/ 	.word	0x000003a0


	//   ....[1]....
        /*0060*/ 	.word	0x00000670


	//----- nvinfo : EIATTR_CRS_STACK_SIZE
	.align		4
.L_25:
        /*0064*/ 	.byte	0x04, 0x1e
        /*0066*/ 	.short	(.L_27 - .L_26)
.L_26:
        /*0068*/ 	.word	0x00000000


	//----- nvinfo : EIATTR_CBANK_PARAM_SIZE
	.align		4
.L_27:
        /*006c*/ 	.byte	0x03, 0x19
        /*006e*/ 	.short	0x001c


	//----- nvinfo : EIATTR_PARAM_CBANK
	.align		4
        /*0070*/ 	.byte	0x04, 0x0a
        /*0072*/ 	.short	(.L_29 - .L_28)
	.align		4
.L_28:
        /*0074*/ 	.word	index@(.nv.constant0._Z6updatePdS_PKdi)
        /*0078*/ 	.short	0x0380
        /*007a*/ 	.short	0x001c


	//----- nvinfo : EIATTR_SW_WAR
	.align		4
.L_29:
        /*007c*/ 	.byte	0x04, 0x36
        /*007e*/ 	.short	(.L_31 - .L_30)
.L_30:
        /*0080*/ 	.word	0x00000008
.L_31:


//--------------------- .nv.info._Z12reduction_v2PdPKdl --------------------------
	.section	.nv.info._Z12reduction_v2PdPKdl,"",@"SHT_CUDA_INFO"
	.sectionflags	@""
	.align	4


	//----- nvinfo : EIATTR_CUDA_API_VERSION
	.align		4
        /*0000*/ 	.byte	0x04, 0x37
        /*0002*/ 	.short	(.L_33 - .L_32)
.L_32:
        /*0004*/ 	.word	0x00000082


	//----- nvinfo : EIATTR_KPARAM_INFO
	.align		4
.L_33:
        /*0008*/ 	.byte	0x04, 0x17
        /*000a*/ 	.short	(.L_35 - .L_34)
.L_34:
        /*000c*/ 	.word	0x00000000
        /*0010*/ 	.short	0x0002
        /*0012*/ 	.short	0x0010
        /*0014*/ 	.byte	0x00, 0xf0, 0x21, 0x00


	//----- nvinfo : EIATTR_KPARAM_INFO
	.align		4
.L_35:
        /*0018*/ 	.byte	0x04, 0x17
        /*001a*/ 	.short	(.L_37 - .L_36)
.L_36:
        /*001c*/ 	.word	0x00000000
        /*0020*/ 	.short	0x0001
        /*0022*/ 	.short	0x0008
        /*0024*/ 	.byte	0x00, 0xf5, 0x21, 0x00


	//----- nvinfo : EIATTR_KPARAM_INFO
	.align		4
.L_37:
        /*0028*/ 	.byte	0x04, 0x17
        /*002a*/ 	.short	(.L_39 - .L_38)
.L_38:
        /*002c*/ 	.word	0x00000000
        /*0030*/ 	.short	0x0000
        /*0032*/ 	.short	0x0000
        /*0034*/ 	.byte	0x00, 0xf5, 0x21, 0x00


	//----- nvinfo : EIATTR_SPARSE_MMA_MASK
	.align		4
.L_39:
        /*0038*/ 	.byte	0x03, 0x50
        /*003a*/ 	.short	0x0000


	//----- nvinfo : EIATTR_MAXREG_COUNT
	.align		4
        /*003c*/ 	.byte	0x03, 0x1b
        /*003e*/ 	.short	0x00ff


	//----- nvinfo : EIATTR_NUM_BARRIERS
	.align		4
        /*0040*/ 	.byte	0x02, 0x4c
        /*0042*/ 	.byte	0x01
	.zero		1


	//----- nvinfo : EIATTR_MERCURY_ISA_VERSION
	.align		4
        /*0044*/ 	.byte	0x03, 0x5f
        /*0046*/ 	.short	0x0101


	//----- nvinfo : EIATTR_COOP_GROUP_MASK_REGIDS
	.align		4
        /*0048*/ 	.byte	0x04, 0x29
        /*004a*/ 	.short	(.L_41 - .L_40)


	//   ....[0]....
.L_40:
        /*004c*/ 	.word	0xffffffff


	//   ....[1]....
        /*0050*/ 	.word	0xffffffff


	//   ....[2]....
        /*0054*/ 	.word	0xffffffff


	//   ....[3]....
        /*0058*/ 	.word	0xffffffff


	//   ....[4]....
        /*005c*/ 	.word	0xffffffff


	//----- nvinfo : EIATTR_COOP_GROUP_INSTR_OFFSETS
	.align		4
.L_41:
        /*0060*/ 	.byte	0x04, 0x28
        /*0062*/ 	.short	(.L_43 - .L_42)


	//   ....[0]....
.L_42:
        /*0064*/ 	.word	0x00000340


	//   ....[1]....
        /*0068*/ 	.word	0x00000390


	//   ....[2]....
        /*006c*/ 	.word	0x000003e0


	//   ....[3]....
        /*0070*/ 	.word	0x00000430


	//   ....[4]....
        /*0074*/ 	.word	0x00000480


	//----- nvinfo : EIATTR_VRC_CTA_INIT_COUNT
	.align		4
.L_43:
        /*0078*/ 	.byte	0x02, 0x4a
	.zero		1
	.zero		1


	//----- nvinfo : EIATTR_EXIT_INSTR_OFFSETS
	.align		4
        /*007c*/ 	.byte	0x04, 0x1c
        /*007e*/ 	.short	(.L_45 - .L_44)


	//   ....[0]....
.L_44:
        /*0080*/ 	.word	0x000002e0


	//   ....[1]....
        /*0084*/ 	.word	0x00000490


	//   ....[2]....
        /*0088*/ 	.word	0x000004f0


	//----- nvinfo : EIATTR_CBANK_PARAM_SIZE
	.align		4
.L_45:
        /*008c*/ 	.byte	0x03, 0x19
        /*008e*/ 	.short	0x0018


	//----- nvinfo : EIATTR_PARAM_CBANK
	.align		4
        /*0090*/ 	.byte	0x04, 0x0a
        /*0092*/ 	.short	(.L_47 - .L_46)
	.align		4
.L_46:
        /*0094*/ 	.word	index@(.nv.constant0._Z12reduction_v2PdPKdl)
        /*0098*/ 	.short	0x0380
        /*009a*/ 	.short	0x0018


	//----- nvinfo : EIATTR_SW_WAR
	.align		4
.L_47:
        /*009c*/ 	.byte	0x04, 0x36
        /*009e*/ 	.short	(.L_49 - .L_48)
.L_48:
        /*00a0*/ 	.word	0x00000008
.L_49:


//--------------------- .nv.callgraph             --------------------------
	.section	.nv.callgraph,"",@"SHT_CUDA_CALLGRAPH"
	.align	4
	.sectionentsize	8
	.align		4
        /*0000*/ 	.word	0x00000000
	.align		4
        /*0004*/ 	.word	0xffffffff
	.align		4
        /*0008*/ 	.word	0x00000000
	.align		4
        /*000c*/ 	.word	0xfffffffe
	.align		4
        /*0010*/ 	.word	0x00000000
	.align		4
        /*0014*/ 	.word	0xfffffffd
	.align		4
        /*0018*/ 	.word	0x00000000
	.align		4
        /*001c*/ 	.word	0xfffffffc


//--------------------- .text._Z6updatePdS_PKdi   --------------------------
	.section	.text._Z6updatePdS_PKdi,"ax",@progbits
	.align	128
        .global         _Z6updatePdS_PKdi
        .type           _Z6updatePdS_PKdi,@function
        .size           _Z6updatePdS_PKdi,(.L_x_6 - _Z6updatePdS_PKdi)
        .other          _Z6updatePdS_PKdi,@"STO_CUDA_ENTRY STV_DEFAULT"
_Z6updatePdS_PKdi:
.text._Z6updatePdS_PKdi:
[----:B------:R-:W-:Y:S08]  /*0000*/  LDC R1, c[0x0][0x37c] ;  /* 0x0000df00ff017b82 */ /* 0x000ff00000000800 */
[----:B------:R-:W0:Y:S01]  /*0010*/  LDC R4, c[0x0][0x398] ;  /* 0x0000e600ff047b82 */ /* 0x000e220000000800 */
[----:B------:R-:W1:Y:S07]  /*0020*/  S2R R12, SR_TID.X ;  /* 0x00000000000c7919 */ /* 0x000e6e0000002100 */
[----:B------:R-:W1:Y:S08]  /*0030*/  S2UR UR4, SR_CTAID.X ;  /* 0x00000000000479c3 */ /* 0x000e700000002500 */
[----:B------:R-:W1:Y:S01]  /*0040*/  LDC R11, c[0x0][0x360] ;  /* 0x0000d800ff0b7b82 */ /* 0x000e620000000800 */
[----:B0-----:R-:W-:Y:S01]  /*0050*/  IABS R2, R4 ;  /* 0x0000000400027213 */ /* 0x001fe20000000000 */
[C---:B------:R-:W-:Y:S01]  /*0060*/  VIADD R3, R4.reuse, 0x2 ;  /* 0x0000000204037836 */ /* 0x040fe20000000000 */
[----:B------:R-:W-:-:S02]  /*0070*/  ISETP.NE.AND P4, PT, R4, RZ, PT ;  /* 0x000000ff0400720c */ /* 0x000fc40003f85270 */
[----:B------:R-:W0:Y:S02]  /*0080*/  I2F.RP R0, R2 ;  /* 0x0000000200007306 */ /* 0x000e240000209400 */
[----:B------:R-:W-:-:S06]  /*0090*/  IABS R5, R3 ;  /* 0x0000000300057213 */ /* 0x000fcc0000000000 */
[----:B------:R-:W2:Y:S08]  /*00a0*/  I2F.RP R10, R5 ;  /* 0x00000005000a7306 */ /* 0x000eb00000209400 */
[----:B0-----:R-:W0:Y:S08]  /*00b0*/  MUFU.RCP R0, R0 ;  /* 0x0000000000007308 */ /* 0x001e300000001000 */
[----:B--2---:R-:W2:Y:S01]  /*00c0*/  MUFU.RCP R10, R10 ;  /* 0x0000000a000a7308 */ /* 0x004ea20000001000 */
[----:B0-----:R-:W-:-:S02]  /*00d0*/  VIADD R8, R0, 0xffffffe ;  /* 0x0ffffffe00087836 */ /* 0x001fc40000000000 */
[----:B-1----:R-:W-:-:S05]  /*00e0*/  IMAD R0, R11, UR4, R12 ;  /* 0x000000040b007c24 */ /* 0x002fca000f8e020c */
[----:B------:R0:W1:Y:S01]  /*00f0*/  F2I.FTZ.U32.TRUNC.NTZ R9, R8 ;  /* 0x0000000800097305 */ /* 0x000062000021f000 */
[----:B------:R-:W-:Y:S01]  /*0100*/  IABS R12, R0 ;  /* 0x00000000000c7213 */ /* 0x000fe20000000000 */
[----:B--2---:R-:W-:Y:S01]  /*0110*/  VIADD R6, R10, 0xffffffe ;  /* 0x0ffffffe0a067836 */ /* 0x004fe20000000000 */
[----:B------:R-:W-:-:S05]  /*0120*/  ISETP.GE.AND P2, PT, R0, RZ, PT ;  /* 0x000000ff0000720c */ /* 0x000fca0003f46270 */
[----:B------:R2:W3:Y:S01]  /*0130*/  F2I.FTZ.U32.TRUNC.NTZ R7, R6 ;  /* 0x0000000600077305 */ /* 0x0004e2000021f000 */
[----:B0-----:R-:W-:Y:S02]  /*0140*/  IMAD.MOV.U32 R8, RZ, RZ, RZ ;  /* 0x000000ffff087224 */ /* 0x001fe400078e00ff */
[----:B-1----:R-:W-:Y:S02]  /*0150*/  IMAD.MOV R13, RZ, RZ, -R9 ;  /* 0x000000ffff0d7224 */ /* 0x002fe400078e0a09 */
[----:B--2---:R-:W-:Y:S02]  /*0160*/  IMAD.MOV.U32 R6, RZ, RZ, RZ ;  /* 0x000000ffff067224 */ /* 0x004fe400078e00ff */
[----:B------:R-:W-:Y:S01]  /*0170*/  IMAD R11, R13, R2, RZ ;  /* 0x000000020d0b7224 */ /* 0x000fe200078e02ff */
[----:B---3--:R-:W-:-:S03]  /*0180*/  IADD3 R10, PT, PT, RZ, -R7, RZ ;  /* 0x80000007ff0a7210 */ /* 0x008fc60007ffe0ff */
[----:B------:R-:W-:-:S04]  /*0190*/  IMAD.HI.U32 R8, R9, R11, R8 ;  /* 0x0000000b09087227 */ /* 0x000fc800078e0008 */
[----:B------:R-:W-:Y:S01]  /*01a0*/  IMAD.MOV.U32 R11, RZ, RZ, R12 ;  /* 0x000000ffff0b7224 */ /* 0x000fe200078e000c */
[----:B------:R-:W-:Y:S01]  /*01b0*/  IABS R12, R3 ;  /* 0x00000003000c7213 */ /* 0x000fe20000000000 */
[----:B------:R-:W-:Y:S02]  /*01c0*/  IMAD R9, R10, R5, RZ ;  /* 0x000000050a097224 */ /* 0x000fe400078e02ff */
[----:B------:R-:W-:Y:S01]  /*01d0*/  IMAD.HI.U32 R8, R8, R11, RZ ;  /* 0x0000000b08087227 */ /* 0x000fe200078e00ff */
[----:B------:R-:W-:-:S03]  /*01e0*/  IADD3 R12, PT, PT, RZ, -R12, RZ ;  /* 0x8000000cff0c7210 */ /* 0x000fc60007ffe0ff */
[----:B------:R-:W-:-:S04]  /*01f0*/  IMAD.HI.U32 R6, R7, R9, R6 ;  /* 0x0000000907067227 */ /* 0x000fc800078e0006 */
[----:B------:R-:W-:Y:S02]  /*0200*/  IMAD.MOV R7, RZ, RZ, -R8 ;  /* 0x000000ffff077224 */ /* 0x000fe400078e0a08 */
[----:B------:R-:W-:Y:S02]  /*0210*/  IMAD.MOV.U32 R8, RZ, RZ, R12 ;  /* 0x000000ffff087224 */ /* 0x000fe400078e000c */
[----:B------:R-:W-:-:S04]  /*0220*/  IMAD.HI.U32 R6, R6, R11, RZ ;  /* 0x0000000b06067227 */ /* 0x000fc800078e00ff */
[--C-:B------:R-:W-:Y:S02]  /*0230*/  IMAD R7, R2, R7, R11.reuse ;  /* 0x0000000702077224 */ /* 0x100fe400078e020b */
[----:B------:R-:W-:-:S03]  /*0240*/  IMAD R8, R6, R8, R11 ;  /* 0x0000000806087224 */ /* 0x000fc600078e020b */
[----:B------:R-:W-:Y:S02]  /*0250*/  ISETP.GT.U32.AND P1, PT, R2, R7, PT ;  /* 0x000000070200720c */ /* 0x000fe40003f24070 */
[----:B------:R-:W-:-:S11]  /*0260*/  ISETP.GT.U32.AND P0, PT, R5, R8, PT ;  /* 0x000000080500720c */ /* 0x000fd60003f04070 */
[----:B------:R-:W-:Y:S02]  /*0270*/  @!P1 IMAD.IADD R7, R7, 0x1, -R2 ;  /* 0x0000000107079824 */ /* 0x000fe400078e0a02 */
[----:B------:R-:W-:Y:S01]  /*0280*/  @!P0 IADD3 R8, PT, PT, R8, -R5, RZ ;  /* 0x8000000508088210 */ /* 0x000fe20007ffe0ff */
[----:B------:R-:W-:Y:S01]  /*0290*/  @!P0 VIADD R6, R6, 0x1 ;  /* 0x0000000106068836 */ /* 0x000fe20000000000 */
[----:B------:R-:W-:Y:S02]  /*02a0*/  ISETP.NE.AND P0, PT, R3, RZ, PT ;  /* 0x000000ff0300720c */ /* 0x000fe40003f05270 */
[----:B------:R-:W-:Y:S02]  /*02b0*/  ISETP.GT.U32.AND P5, PT, R2, R7, PT ;  /* 0x000000070200720c */ /* 0x000fe40003fa4070 */
[----:B------:R-:W-:Y:S02]  /*02c0*/  ISETP.GE.U32.AND P1, PT, R8, R5, PT ;  /* 0x000000050800720c */ /* 0x000fe40003f26070 */
[----:B------:R-:W-:-:S04]  /*02d0*/  LOP3.LUT R5, R0, R3, RZ, 0x3c, !PT ;  /* 0x0000000300057212 */ /* 0x000fc800078e3cff */
[----:B------:R-:W-:-:S05]  /*02e0*/  ISETP.GE.AND P3, PT, R5, RZ, PT ;  /* 0x000000ff0500720c */ /* 0x000fca0003f66270 */
[----:B------:R-:W-:Y:S02]  /*02f0*/  @!P5 IMAD.IADD R7, R7, 0x1, -R2 ;  /* 0x000000010707d824 */ /* 0x000fe400078e0a02 */
[----:B------:R-:W-:-:S03]  /*0300*/  @P1 VIADD R6, R6, 0x1 ;  /* 0x0000000106061836 */ /* 0x000fc60000000000 */
[----:B------:R-:W-:Y:S02]  /*0310*/  @!P2 IADD3 R7, PT, PT, -R7, RZ, RZ ;  /* 0x000000ff0707a210 */ /* 0x000fe40007ffe1ff */
[----:B------:R-:W-:Y:S01]  /*0320*/  @!P4 LOP3.LUT R7, RZ, R4, RZ, 0x33, !PT ;  /* 0x00000004ff07c212 */ /* 0x000fe200078e33ff */
[----:B------:R-:W-:Y:S01]  /*0330*/  @!P3 IMAD.MOV R6, RZ, RZ, -R6 ;  /* 0x000000ffff06b224 */ /* 0x000fe200078e0a06 */
[----:B------:R-:W-:Y:S02]  /*0340*/  @!P0 LOP3.LUT R6, RZ, R3, RZ, 0x33, !PT ;  /* 0x00000003ff068212 */ /* 0x000fe400078e33ff */
[C---:B------:R-:W-:Y:S01]  /*0350*/  ISETP.GE.AND P0, PT, R7.reuse, -0x1, PT ;  /* 0xffffffff0700780c */ /* 0x040fe20003f06270 */
[----:B------:R-:W-:-:S03]  /*0360*/  VIADD R7, R7, 0x2 ;  /* 0x0000000207077836 */ /* 0x000fc60000000000 */
[----:B------:R-:W-:-:S04]  /*0370*/  ISETP.LT.OR P0, PT, R6, 0x1, !P0 ;  /* 0x000000010600780c */ /* 0x000fc80004701670 */
[----:B------:R-:W-:-:S04]  /*0380*/  ISETP.GT.OR P0, PT, R6, R4, P0 ;  /* 0x000000040600720c */ /* 0x000fc80000704670 */
[----:B------:R-:W-:-:S13]  /*0390*/  ISETP.GT.OR P0, PT, R7, R4, P0 ;  /* 0x000000040700720c */ /* 0x000fda0000704670 */
[----:B------:R-:W-:Y:S05]  /*03a0*/  @P0 EXIT ;  /* 0x000000000000094d */ /* 0x000fea0003800000 */
[----:B------:R-:W0:Y:S01]  /*03b0*/  I2F.F64 R4, R4 ;  /* 0x0000000400047312 */ /* 0x000e220000201c00 */
[----:B------:R-:W1:Y:S01]  /*03c0*/  LDCU.64 UR4, c[0x0][0x358] ;  /* 0x00006b00ff0477ac */ /* 0x000e620008000a00 */
[----:B0-----:R-:W-:-:S06]  /*03d0*/  DADD R6, R4, 1 ;  /* 0x3ff0000004067429 */ /* 0x001fcc0000000000 */
[----:B------:R-:W0:Y:S04]  /*03e0*/  MUFU.RCP64H R3, R7 ;  /* 0x0000000700037308 */ /* 0x000e280000001800 */
[----:B------:R-:W-:-:S05]  /*03f0*/  VIADD R2, R7, 0x300402 ;  /* 0x0030040207027836 */ /* 0x000fca0000000000 */
[----:B------:R-:W-:Y:S01]  /*0400*/  FSETP.GEU.AND P0, PT, |R2|, 5.8789094863358348022e-39, PT ;  /* 0x004004020200780b */ /* 0x000fe20003f0e200 */
[----:B0-----:R-:W-:-:S08]  /*0410*/  DFMA R8, -R6, R2, 1 ;  /* 0x3ff000000608742b */ /* 0x001fd00000000102 */
[----:B------:R-:W-:-:S08]  /*0420*/  DFMA R8, R8, R8, R8 ;  /* 0x000000080808722b */ /* 0x000fd00000000008 */
[----:B------:R-:W-:-:S08]  /*0430*/  DFMA R8, R2, R8, R2 ;  /* 0x000000080208722b */ /* 0x000fd00000000002 */
[----:B------:R-:W-:-:S08]  /*0440*/  DFMA R10, -R6, R8, 1 ;  /* 0x3ff00000060a742b */ /* 0x000fd00000000108 */
[----:B------:R-:W-:Y:S01]  /*0450*/  DFMA R2, R8, R10, R8 ;  /* 0x0000000a0802722b */ /* 0x000fe20000000008 */
[----:B-1----:R-:W-:Y:S10]  /*0460*/  @P0 BRA `(.L_x_0) ;  /* 0x0000000000180947 */ /* 0x002ff40003800000 */
[----:B------:R-:W-:-:S04]  /*0470*/  LOP3.LUT R2, R7, 0x7fffffff, RZ, 0xc0, !PT ;  /* 0x7fffffff07027812 */ /* 0x000fc800078ec0ff */
[----:B------:R-:W-:Y:S02]  /*0480*/  IADD3 R8, PT, PT, R2, -0x100000, RZ ;  /* 0xfff0000002087810 */ /* 0x000fe40007ffe0ff */
[----:B------:R-:W-:-:S07]  /*0490*/  MOV R2, 0x4b0 ;  /* 0x000004b000027802 */ /* 0x000fce0000000f00 */
[----:B------:R-:W-:Y:S05]  /*04a0*/  CALL.REL.NOINC `($__internal_0_$__cuda_sm20_dblrcp_rn_slowpath_v3) ;  /* 0x0000000000747944 */ /* 0x000fea0003c00000 */
[----:B------:R-:W-:Y:S02]  /*04b0*/  IMAD.MOV.U32 R2, RZ, RZ, R6 ;  /* 0x000000ffff027224 */ /* 0x000fe400078e0006 */
[----:B------:R-:W-:-:S07]  /*04c0*/  IMAD.MOV.U32 R3, RZ, RZ, R7 ;  /* 0x000000ffff037224 */ /* 0x000fce00078e0007 */
.L_x_0:
[----:B------:R-:W0:Y:S01]  /*04d0*/  LDC.64 R4, c[0x0][0x390] ;  /* 0x0000e400ff047b82 */ /* 0x000e220000000a00 */
[----:B------:R-:W1:Y:S07]  /*04e0*/  LDCU.64 UR6, c[0x0][0x380] ;  /* 0x00007000ff0677ac */ /* 0x000e6e0008000a00 */
[----:B------:R-:W2:Y:S08]  /*04f0*/  LDC.64 R10, c[0x0][0x380] ;  /* 0x0000e000ff0a7b82 */ /* 0x000eb00000000a00 */
[----:B------:R-:W3:Y:S01]  /*0500*/  LDC R15, c[0x0][0x398] ;  /* 0x0000e600ff0f7b82 */ /* 0x000ee20000000800 */
[----:B0-----:R-:W-:-:S06]  /*0510*/  IMAD.WIDE R4, R0, 0x8, R4 ;  /* 0x0000000800047825 */ /* 0x001fcc00078e0204 */
[----:B------:R-:W4:Y:S01]  /*0520*/  LDG.E.64 R4, desc[UR4][R4.64] ;  /* 0x0000000404047981 */ /* 0x000f22000c1e1b00 */
[----:B--2---:R-:W-:-:S05]  /*0530*/  IMAD.WIDE R10, R0, 0x8, R10 ;  /* 0x00000008000a7825 */ /* 0x004fca00078e020a */
[----:B------:R-:W4:Y:S01]  /*0540*/  LDG.E.64 R6, desc[UR4][R10.64+-0x8] ;  /* 0xfffff8040a067981 */ /* 0x000f22000c1e1b00 */
[----:B---3--:R-:W-:Y:S02]  /*0550*/  SHF.R.S32.HI R9, RZ, 0x1f, R15 ;  /* 0x0000001fff097819 */ /* 0x008fe4000001140f */
[----:B------:R-:W-:-:S04]  /*0560*/  IADD3 R13, P0, PT, R0, -R15, RZ ;  /* 0x8000000f000d7210 */ /* 0x000fc80007f1e0ff */
[----:B------:R-:W-:Y:S02]  /*0570*/  LEA.HI.X.SX32 R14, R0, ~R9, 0x1, P0 ;  /* 0x80000009000e7211 */ /* 0x000fe400000f0eff */
[C---:B-1----:R-:W-:Y:S01]  /*0580*/  LEA R12, P0, R13.reuse, UR6, 0x3 ;  /* 0x000000060d0c7c11 */ /* 0x042fe2000f8018ff */
[----:B------:R-:W2:Y:S03]  /*0590*/  LDG.E.64 R8, desc[UR4][R10.64+0x8] ;  /* 0x000008040a087981 */ /* 0x000ea6000c1e1b00 */
[----:B------:R-:W-:Y:S01]  /*05a0*/  LEA.HI.X R13, R13, UR7, R14, 0x3, P0 ;  /* 0x000000070d0d7c11 */ /* 0x000fe200080f1c0e */
[----:B------:R-:W-:-:S05]  /*05b0*/  IMAD.WIDE R14, R15, 0x8, R10 ;  /* 0x000000080f0e7825 */ /* 0x000fca00078e020a */
[----:B------:R-:W3:Y:S04]  /*05c0*/  LDG.E.64 R12, desc[UR4][R12.64+-0x10] ;  /* 0xfffff0040c0c7981 */ /* 0x000ee8000c1e1b00 */
[----:B------:R-:W5:Y:S01]  /*05d0*/  LDG.E.64 R14, desc[UR4][R14.64+0x10] ;  /* 0x000010040e0e7981 */ /* 0x000f62000c1e1b00 */
[----:B------:R-:W-:-:S08]  /*05e0*/  DMUL R2, R2, R2 ;  /* 0x0000000202027228 */ /* 0x000fd00000000000 */
[----:B----4-:R-:W-:Y:S01]  /*05f0*/  DFMA R2, R2, R4, R6 ;  /* 0x000000040202722b */ /* 0x010fe20000000006 */
[----:B------:R-:W0:Y:S07]  /*0600*/  LDC.64 R6, c[0x0][0x388] ;  /* 0x0000e200ff067b82 */ /* 0x000e2e0000000a00 */
[----:B--2---:R-:W-:-:S08]  /*0610*/  DADD R2, R2, R8 ;  /* 0x0000000002027229 */ /* 0x004fd00000000008 */
[----:B---3--:R-:W-:-:S08]  /*0620*/  DADD R2, R2, R12 ;  /* 0x0000000002027229 */ /* 0x008fd0000000000c */
[----:B-----5:R-:W-:-:S08]  /*0630*/  DADD R2, R2, R14 ;  /* 0x0000000002027229 */ /* 0x020fd0000000000e */
[----:B------:R-:W-:Y:S01]  /*0640*/  DMUL R4, R2, 0.25 ;  /* 0x3fd0000002047828 */ /* 0x000fe20000000000 */
[----:B0-----:R-:W-:-:S06]  /*0650*/  IMAD.WIDE R2, R0, 0x8, R6 ;  /* 0x0000000800027825 */ /* 0x001fcc00078e0206 */
[----:B------:R-:W-:Y:S01]  /*0660*/  STG.E.64 desc[UR4][R2.64], R4 ;  /* 0x0000000402007986 */ /* 0x000fe2000c101b04 */
[----:B------:R-:W-:Y:S05]  /*0670*/  EXIT ;  /* 0x000000000000794d */ /* 0x000fea0003800000 */
        .weak           $__internal_0_$__cuda_sm20_dblrcp_rn_slowpath_v3
        .type           $__internal_0_$__cuda_sm20_dblrcp_rn_slowpath_v3,@function
        .size           $__internal_0_$__cuda_sm20_dblrcp_rn_slowpath_v3,(.L_x_6 - $__internal_0_$__cuda_sm20_dblrcp_rn_slowpath_v3)
$__internal_0_$__cuda_sm20_dblrcp_rn_slowpath_v3:
[----:B------:R-:W-:Y:S01]  /*0680*/  IMAD.MOV.U32 R4, RZ, RZ, R6 ;  /* 0x000000ffff047224 */ /* 0x000fe200078e0006 */
[----:B------:R-:W-:-:S06]  /*0690*/  MOV R5, R7 ;  /* 0x0000000700057202 */ /* 0x000fcc0000000f00 */
[----:B------:R-:W-:-:S14]  /*06a0*/  DSETP.GTU.AND P0, PT, |R4|, +INF , PT ;  /* 0x7ff000000400742a */ /* 0x000fdc0003f0c200 */
[----:B------:R-:W-:Y:S05]  /*06b0*/  @P0 BRA `(.L_x_1) ;  /* 0x00000000007c0947 */ /* 0x000fea0003800000 */
[----:B------:R-:W-:-:S05]  /*06c0*/  LOP3.LUT R3, R7, 0x7fffffff, RZ, 0xc0, !PT ;  /* 0x7fffffff07037812 */ /* 0x000fca00078ec0ff */
[----:B------:R-:W-:-:S05]  /*06d0*/  VIADD R6, R3, 0xffffffff ;  /* 0xffffffff03067836 */ /* 0x000fca0000000000 */
[----:B------:R-:W-:-:S13]  /*06e0*/  ISETP.GE.U32.AND P0, PT, R6, 0x7fefffff, PT ;  /* 0x7fefffff0600780c */ /* 0x000fda0003f06070 */
[----:B------:R-:W-:Y:S01]  /*06f0*/  @P0 LOP3.LUT R7, R5, 0x7ff00000, RZ, 0x3c, !PT ;  /* 0x7ff0000005070812 */ /* 0x000fe200078e3cff */
[----:B------:R-:W-:Y:S01]  /*0700*/  @P0 IMAD.MOV.U32 R6, RZ, RZ, RZ ;  /* 0x000000ffff060224 */ /* 0x000fe200078e00ff */
[----:B------:R-:W-:Y:S06]  /*0710*/  @P0 BRA `(.L_x_2) ;  /* 0x00000000006c0947 */ /* 0x000fec0003800000 */
[----:B------:R-:W-:-:S13]  /*0720*/  ISETP.GE.U32.AND P0, PT, R3, 0x1000001, PT ;  /* 0x010000010300780c */ /* 0x000fda0003f06070 */
[----:B------:R-:W-:Y:S05]  /*0730*/  @!P0 BRA `(.L_x_3) ;  /* 0x0000000000348947 */ /* 0x000fea0003800000 */
[----:B------:R-:W-:Y:S01]  /*0740*/  IADD3 R7, PT, PT, R5, -0x3fe00000, RZ ;  /* 0xc020000005077810 */ /* 0x000fe20007ffe0ff */
[----:B------:R-:W-:-:S03]  /*0750*/  IMAD.MOV.U32 R6, RZ, RZ, R4 ;  /* 0x000000ffff067224 */ /* 0x000fc600078e0004 */
[----:B------:R-:W0:Y:S03]  /*0760*/  MUFU.RCP64H R9, R7 ;  /* 0x0000000700097308 */ /* 0x000e260000001800 */
[----:B0-----:R-:W-:-:S08]  /*0770*/  DFMA R10, -R6, R8, 1 ;  /* 0x3ff00000060a742b */ /* 0x001fd00000000108 */
[----:B------:R-:W-:-:S08]  /*0780*/  DFMA R10, R10, R10, R10 ;  /* 0x0000000a0a0a722b */ /* 0x000fd0000000000a */
[----:B------:R-:W-:-:S08]  /*0790*/  DFMA R10, R8, R10, R8 ;  /* 0x0000000a080a722b */ /* 0x000fd00000000008 */
[----:B------:R-:W-:-:S08]  /*07a0*/  DFMA R8, -R6, R10, 1 ;  /* 0x3ff000000608742b */ /* 0x000fd0000000010a */
[----:B------:R-:W-:-:S08]  /*07b0*/  DFMA R8, R10, R8, R10 ;  /* 0x000000080a08722b */ /* 0x000fd0000000000a */
[----:B------:R-:W-:-:S08]  /*07c0*/  DMUL R8, R8, 2.2250738585072013831e-308 ;  /* 0x0010000008087828 */ /* 0x000fd00000000000 */
[----:B------:R-:W-:-:S08]  /*07d0*/  DFMA R4, -R4, R8, 1 ;  /* 0x3ff000000404742b */ /* 0x000fd00000000108 */
[----:B------:R-:W-:-:S08]  /*07e0*/  DFMA R4, R4, R4, R4 ;  /* 0x000000040404722b */ /* 0x000fd00000000004 */
[----:B------:R-:W-:Y:S01]  /*07f0*/  DFMA R6, R8, R4, R8 ;  /* 0x000000040806722b */ /* 0x000fe20000000008 */
[----:B------:R-:W-:Y:S10]  /*0800*/  BRA `(.L_x_2) ;  /* 0x0000000000307947 */ /* 0x000ff40003800000 */
.L_x_3:
[----:B------:R-:W-:Y:S01]  /*0810*/  DMUL R4, R4, 8.11296384146066816958e+31 ;  /* 0x4690000004047828 */ /* 0x000fe20000000000 */
[----:B------:R-:W-:-:S05]  /*0820*/  IMAD.MOV.U32 R6, RZ, RZ, R8 ;  /* 0x000000ffff067224 */ /* 0x000fca00078e0008 */
[----:B------:R-:W0:Y:S02]  /*0830*/  MUFU.RCP64H R7, R5 ;  /* 0x0000000500077308 */ /* 0x000e240000001800 */
[----:B0-----:R-:W-:-:S08]  /*0840*/  DFMA R8, -R4, R6, 1 ;  /* 0x3ff000000408742b */ /* 0x001fd00000000106 */
[----:B------:R-:W-:-:S08]  /*0850*/  DFMA R8, R8, R8, R8 ;  /* 0x000000080808722b */ /* 0x000fd00000000008 */
[----:B------:R-:W-:-:S08]  /*0860*/  DFMA R8, R6, R8, R6 ;  /* 0x000000080608722b */ /* 0x000fd00000000006 */
[----:B------:R-:W-:-:S08]  /*0870*/  DFMA R6, -R4, R8, 1 ;  /* 0x3ff000000406742b */ /* 0x000fd00000000108 */
[----:B------:R-:W-:-:S08]  /*0880*/  DFMA R6, R8, R6, R8 ;  /* 0x000000060806722b */ /* 0x000fd00000000008 */
[----:B------:R-:W-:Y:S01]  /*0890*/  DMUL R6, R6, 8.11296384146066816958e+31 ;  /* 0x4690000006067828 */ /* 0x000fe20000000000 */
[----:B------:R-:W-:Y:S10]  /*08a0*/  BRA `(.L_x_2) ;  /* 0x0000000000087947 */ /* 0x000ff40003800000 */
.L_x_1:
[----:B------:R-:W-:Y:S02]  /*08b0*/  LOP3.LUT R7, R5, 0x80000, RZ, 0xfc, !PT ;  /* 0x0008000005077812 */ /* 0x000fe400078efcff */
[----:B------:R-:W-:-:S07]  /*08c0*/  MOV R6, R4 ;  /* 0x0000000400067202 */ /* 0x000fce0000000f00 */
.L_x_2:
[----:B------:R-:W-:-:S04]  /*08d0*/  IMAD.MOV.U32 R3, RZ, RZ, 0x0 ;  /* 0x00000000ff037424 */ /* 0x000fc800078e00ff */
[----:B------:R-:W-:Y:S05]  /*08e0*/  RET.REL.NODEC R2 `(_Z6updatePdS_PKdi) ;  /* 0xfffffff402c47950 */ /* 0x000fea0003c3ffff */
.L_x_4:
[----:B------:R-:W-:-:S00]  /*08f0*/  BRA `(.L_x_4) ;  /* 0xfffffffc00fc7947 */ /* 0x000fc0000383ffff */
[----:B------:R-:W-:-:S00]  /*0900*/  NOP ;  /* 0x0000000000007918 */ /* 0x000fc00000000000 */
[----:B------:R-:W-:-:S00]  /*0910*/  NOP ;  /* 0x0000000000007918 */ /* 0x000fc00000000000 */
[----:B------:R-:W-:-:S00]  /*0920*/  NOP ;  /* 0x0000000000007918 */ /* 0x000fc00000000000 */
[----:B------:R-:W-:-:S00]  /*0930*/  NOP ;  /* 0x0000000000007918 */ /* 0x000fc00000000000 */
[----:B------:R-:W-:-:S00]  /*0940*/  NOP ;  /* 0x0000000000007918 */ /* 0x000fc00000000000 */
[----:B------:R-:W-:-:S00]  /*0950*/  NOP ;  /* 0x0000000000007918 */ /* 0x000fc00000000000 */
[----:B------:R-:W-:-:S00]  /*0960*/  NOP ;  /* 0x0000000000007918 */ /* 0x000fc00000000000 */
[----:B------:R-:W-:-:S00]  /*0970*/  NOP ;  /* 0x0000000000007918 */ /* 0x000fc00000000000 */
.L_x_6:


//--------------------- .text._Z12reduction_v2PdPKdl --------------------------
	.section	.text._Z12reduction_v2PdPKdl,"ax",@progbits
	.align	128
        .global         _Z12reduction_v2PdPKdl
        .type           _Z12reduction_v2PdPKdl,@function
        .size           _Z12reduction_v2PdPKdl,(.L_x_8 - _Z12reduction_v2PdPKdl)
        .other          _Z12reduction_v2PdPKdl,@"STO_CUDA_ENTRY STV_DEFAULT"
_Z12reduction_v2PdPKdl:
.text._Z12reduction_v2PdPKdl:
[----:B------:R-:W-:Y:S01]  /*0000*/  LDC R1, c[0x0][0x37c] ;  /* 0x0000df00ff017b82 */ /* 0x000fe20000000800 */
[----:B------:R-:W0:Y:S01]  /*0010*/  S2R R0, SR_CTAID.X ;  /* 0x0000000000007919 */ /* 0x000e220000002500 */
[----:B------:R-:W0:Y:S01]  /*0020*/  LDCU UR4, c[0x0][0x360] ;  /* 0x00006c00ff0477ac */ /* 0x000e220008000800 */
[----:B------:R-:W0:Y:S01]  /*0030*/  S2R R3, SR_TID.X ;  /* 0x0000000000037919 */ /* 0x000e220000002100 */
[----:B------:R-:W1:Y:S01]  /*0040*/  LDCU.64 UR6, c[0x0][0x390] ;  /* 0x00007200ff0677ac */ /* 0x000e620008000a00 */
[----:B0-----:R-:W-:-:S05]  /*0050*/  IMAD R2, R0, UR4, R3 ;  /* 0x0000000400027c24 */ /* 0x001fca000f8e0203 */
[----:B-1----:R-:W-:Y:S02]  /*0060*/  ISETP.GE.U32.AND P0, PT, R2, UR6, PT ;  /* 0x0000000602007c0c */ /* 0x002fe4000bf06070 */
[----:B------:R-:W-:-:S04]  /*0070*/  SHF.R.S32.HI R5, RZ, 0x1f, R2 ;  /* 0x0000001fff057819 */ /* 0x000fc80000011402 */
[----:B------:R-:W-:Y:S01]  /*0080*/  ISETP.GE.AND.EX P0, PT, R5, UR7, PT, P0 ;  /* 0x0000000705007c0c */ /* 0x000fe2000bf06300 */
[----:B------:R-:W0:-:S12]  /*0090*/  LDCU.64 UR6, c[0x0][0x358] ;  /* 0x00006b00ff0677ac */ /* 0x000e180008000a00 */
[----:B------:R-:W1:Y:S02]  /*00a0*/  @!P0 LDC.64 R6, c[0x0][0x388] ;  /* 0x0000e200ff068b82 */ /* 0x000e640000000a00 */
[----:B-1----:R-:W-:-:S04]  /*00b0*/  @!P0 LEA R4, P1, R2, R6, 0x3 ;  /* 0x0000000602048211 */ /* 0x002fc800078218ff */
[----:B------:R-:W-:-:S06]  /*00c0*/  @!P0 LEA.HI.X R5, R2, R7, R5, 0x3, P1 ;  /* 0x0000000702058211 */ /* 0x000fcc00008f1c05 */
[----:B0-----:R-:W2:Y:S01]  /*00d0*/  @!P0 LDG.E.64 R4, desc[UR6][R4.64] ;  /* 0x0000000604048981 */ /* 0x001ea2000c1e1b00 */
[----:B------:R-:W0:Y:S01]  /*00e0*/  S2UR UR5, SR_CgaCtaId ;  /* 0x00000000000579c3 */ /* 0x000e220000008800 */
[----:B------:R-:W-:Y:S01]  /*00f0*/  UMOV UR4, 0x400 ;  /* 0x0000040000047882 */ /* 0x000fe20000000000 */
[----:B------:R-:W-:Y:S01]  /*0100*/  ISETP.GT.U32.AND P1, PT, R3, 0x1ff, PT ;  /* 0x000001ff0300780c */ /* 0x000fe20003f24070 */
[----:B0-----:R-:W-:-:S06]  /*0110*/  ULEA UR4, UR5, UR4, 0x18 ;  /* 0x0000000405047291 */ /* 0x001fcc000f8ec0ff */
[----:B------:R-:W-:-:S05]  /*0120*/  LEA R2, R3, UR4, 0x3 ;  /* 0x0000000403027c11 */ /* 0x000fca000f8e18ff */
[----:B--2---:R-:W-:Y:S04]  /*0130*/  @!P0 STS.64 [R2], R4 ;  /* 0x0000000402008388 */ /* 0x004fe80000000a00 */
[----:B------:R-:W-:Y:S01]  /*0140*/  @P0 STS.64 [R2], RZ ;  /* 0x000000ff02000388 */ /* 0x000fe20000000a00 */
[----:B------:R-:W-:Y:S01]  /*0150*/  BAR.SYNC.DEFER_BLOCKING 0x0 ;  /* 0x0000000000007b1d */ /* 0x000fe20000010000 */
[----:B------:R-:W-:-:S05]  /*0160*/  ISETP.GT.U32.AND P0, PT, R3, 0xff, PT ;  /* 0x000000ff0300780c */ /* 0x000fca0003f04070 */
[----:B------:R-:W-:Y:S04]  /*0170*/  @!P1 LDS.64 R6, [R2+0x1000] ;  /* 0x0010000002069984 */ /* 0x000fe80000000a00 */
[----:B------:R-:W0:Y:S02]  /*0180*/  @!P1 LDS.64 R8, [R2] ;  /* 0x0000000002089984 */ /* 0x000e240000000a00 */
[----:B0-----:R-:W-:-:S07]  /*0190*/  @!P1 DADD R6, R6, R8 ;  /* 0x0000000006069229 */ /* 0x001fce0000000008 */
[----:B------:R-:W-:Y:S01]  /*01a0*/  @!P1 STS.64 [R2], R6 ;  /* 0x0000000602009388 */ /* 0x000fe20000000a00 */
        /* <DEDUP_REMOVED lines=17> */
[----:B------:R0:W-:Y:S01]  /*02c0*/  @!P0 STS.64 [R2], R6 ;  /* 0x0000000602008388 */ /* 0x0001e20000000a00 */
[----:B------:R-:W-:Y:S06]  /*02d0*/  BAR.SYNC.DEFER_BLOCKING 0x0 ;  /* 0x0000000000007b1d */ /* 0x000fec0000010000 */
[----:B------:R-:W-:Y:S05]  /*02e0*/  @P1 EXIT ;  /* 0x000000000000194d */ /* 0x000fea0003800000 */
[----:B------:R-:W-:Y:S01]  /*02f0*/  LDS.64 R4, [R2+0x100] ;  /* 0x0001000002047984 */ /* 0x000fe20000000a00 */
[----:B------:R-:W-:-:S03]  /*0300*/  ISETP.NE.AND P0, PT, R3, RZ, PT ;  /* 0x000000ff0300720c */ /* 0x000fc60003f05270 */
[----:B0-----:R-:W0:Y:S02]  /*0310*/  LDS.64 R6, [R2] ;  /* 0x0000000002067984 */ /* 0x001e240000000a00 */
[----:B0-----:R-:W-:-:S07]  /*0320*/  DADD R4, R4, R6 ;  /* 0x0000000004047229 */ /* 0x001fce0000000006 */
[----:B------:R-:W-:Y:S01]  /*0330*/  STS.64 [R2], R4 ;  /* 0x0000000402007388 */ /* 0x000fe20000000a00 */
[----:B------:R-:W-:-:S03]  /*0340*/  NOP ;  /* 0x0000000000007918 */ /* 0x000fc60000000000 */
[----:B------:R-:W-:Y:S04]  /*0350*/  LDS.64 R6, [R2+0x80] ;  /* 0x0000800002067984 */ /* 0x000fe80000000a00 */
[----:B------:R-:W0:Y:S02]  /*0360*/  LDS.64 R8, [R2] ;  /* 0x0000000002087984 */ /* 0x000e240000000a00 */
        /* <DEDUP_REMOVED lines=16> */
[----:B------:R0:W-:Y:S01]  /*0470*/  STS.64 [R2], R6 ;  /* 0x0000000602007388 */ /* 0x0001e20000000a00 */
[----:B------:R-:W-:Y:S01]  /*0480*/  NOP ;  /* 0x0000000000007918 */ /* 0x000fe20000000000 */
[----:B------:R-:W-:Y:S05]  /*0490*/  @P0 EXIT ;  /* 0x000000000000094d */ /* 0x000fea0003800000 */
[----:B0-----:R-:W0:Y:S01]  /*04a0*/  LDS.128 R4, [UR4] ;  /* 0x00000004ff047984 */ /* 0x001e220008000c00 */
[----:B------:R-:W1:Y:S02]  /*04b0*/  LDC.64 R2, c[0x0][0x380] ;  /* 0x0000e000ff027b82 */ /* 0x000e640000000a00 */
[----:B-1----:R-:W-:Y:S01]  /*04c0*/  IMAD.WIDE.U32 R2, R0, 0x8, R2 ;  /* 0x0000000800027825 */ /* 0x002fe200078e0002 */
[----:B0-----:R-:W-:-:S07]  /*04d0*/  DADD R4, R4, R6 ;  /* 0x0000000004047229 */ /* 0x001fce0000000006 */
[----:B------:R-:W-:Y:S01]  /*04e0*/  STG.E.64 desc[UR6][R2.64], R4 ;  /* 0x0000000402007986 */ /* 0x000fe2000c101b06 */
[----:B------:R-:W-:Y:S05]  /*04f0*/  EXIT ;  /* 0x000000000000794d */ /* 0x000fea0003800000 */
.L_x_5:
        /* <DEDUP_REMOVED lines=16> */
.L_x_8:


//--------------------- .nv.shared.reserved.0     --------------------------
	.section	.nv.shared.reserved.0,"aw",@nobits
	.weak		__nv_reservedSMEM_offset_0_alias
	.size		__nv_reservedSMEM_offset_0_alias, 0, 64
	.other		__nv_reservedSMEM_offset_0_alias,@"STO_CUDA_RESERVED_SHARED STV_DEFAULT"
__nv_reservedSMEM_offset_0_alias:
	.zero		0
	.zero		64


//--------------------- .nv.shared._Z12reduction_v2PdPKdl --------------------------
	.section	.nv.shared._Z12reduction_v2PdPKdl,"aw",@nobits
	.sectionflags	@""
	.align	8
.nv.shared._Z12reduction_v2PdPKdl:
	.zero		9216


//--------------------- .nv.constant0._Z6updatePdS_PKdi --------------------------
	.section	.nv.constant0._Z6updatePdS_PKdi,"a",@progbits
	.sectionflags	@""
	.align	4
.nv.constant0._Z6updatePdS_PKdi:
	.zero		924


//--------------------- .nv.constant0._Z12reduction_v2PdPKdl --------------------------
	.section	.nv.constant0._Z12reduction_v2PdPKdl,"a",@progbits
	.sectionflags	@""
	.align	4
.nv.constant0._Z12reduction_v2PdPKdl:
	.zero		920


//--------------------- SYMBOLS --------------------------

	.type		.nv.reservedSmem.offset0,@object
	.size		.nv.reservedSmem.offset0,0x4
	.type		.nv.reservedSmem.cap,@object
	.size		.nv.reservedSmem.cap,0x4
